//
// Generated by NVIDIA NVVM Compiler
//
// Compiler Build ID: CL-36424714
// Cuda compilation tools, release 13.0, V13.0.88
// Based on NVVM 20.0.0
//

.version 9.0
.target sm_100
.address_size 64

	// .globl	_Z18convolution_kernelPdS_S_
// _ZZ18convolution_kernelPdS_S_E6s_tile has been demoted

.visible .entry _Z18convolution_kernelPdS_S_(
	.param .u64 .ptr .align 1 _Z18convolution_kernelPdS_S__param_0,
	.param .u64 .ptr .align 1 _Z18convolution_kernelPdS_S__param_1,
	.param .u64 .ptr .align 1 _Z18convolution_kernelPdS_S__param_2
)
{
	.reg .pred 	%p<23>;
	.reg .b32 	%r<45>;
	.reg .b64 	%rd<20>;
	.reg .b64 	%fd<61>;
	// demoted variable
	.shared .align 8 .b8 _ZZ18convolution_kernelPdS_S_E6s_tile[6144];
	ld.param.u64 	%rd6, [_Z18convolution_kernelPdS_S__param_0];
	ld.param.u64 	%rd7, [_Z18convolution_kernelPdS_S__param_1];
	ld.param.u64 	%rd8, [_Z18convolution_kernelPdS_S__param_2];
	cvta.to.global.u64 	%rd9, %rd8;
	cvta.to.global.u64 	%rd10, %rd7;
	mov.u32 	%r14, %ctaid.x;
	mov.u32 	%r15, %ntid.x;
	mov.u32 	%r16, %tid.x;
	mad.lo.s32 	%r1, %r14, %r15, %r16;
	mov.u32 	%r17, %ctaid.y;
	mov.u32 	%r18, %ntid.y;
	mov.u32 	%r19, %tid.y;
	mad.lo.s32 	%r2, %r17, %r18, %r19;
	mov.u32 	%r3, %ctaid.z;
	mad.lo.s32 	%r42, %r1, 1026, %r2;
	shl.b32 	%r21, %r16, 7;
	mov.u32 	%r22, _ZZ18convolution_kernelPdS_S_E6s_tile;
	add.s32 	%r23, %r22, %r21;
	shl.b32 	%r24, %r19, 3;
	add.s32 	%r25, %r23, %r24;
	mul.wide.s32 	%rd11, %r42, 8;
	add.s64 	%rd12, %rd10, %rd11;
	ld.global.f64 	%fd39, [%rd12];
	st.shared.f64 	[%r25], %fd39;
	ld.global.f64 	%fd40, [%rd12+8421408];
	st.shared.f64 	[%r25+2048], %fd40;
	ld.global.f64 	%fd41, [%rd12+16842816];
	st.shared.f64 	[%r25+4096], %fd41;
	bar.sync 	0;
	setp.lt.u32 	%p6, %r16, 16;
	or.b32  	%r26, %r16, %r19;
	and.b32  	%r5, %r26, 1008;
	setp.lt.u32 	%p7, %r19, 15;
	setp.lt.u32 	%p8, %r19, 14;
	and.pred  	%p1, %p6, %p8;
	setp.lt.u32 	%p9, %r16, 15;
	setp.lt.u32 	%p10, %r19, 16;
	and.pred  	%p2, %p9, %p7;
	and.pred  	%p3, %p9, %p8;
	setp.lt.u32 	%p11, %r16, 14;
	and.pred  	%p4, %p11, %p10;
	and.pred  	%p5, %p11, %p8;
	add.s32 	%r27, %r21, %r24;
	add.s32 	%r28, %r27, %r22;
	add.s32 	%r44, %r28, 136;
	add.s64 	%rd1, %rd10, 8216;
	mul.wide.u32 	%rd13, %r3, 216;
	add.s64 	%rd14, %rd13, %rd9;
	add.s64 	%rd19, %rd14, 32;
	mov.f64 	%fd51, 0d0000000000000000;
	mov.b32 	%r43, 136;
$L__BB0_1:
	setp.ne.s32 	%p12, %r5, 0;
	mul.wide.s32 	%rd15, %r42, 8;
	add.s64 	%rd4, %rd1, %rd15;
	@%p12 bra 	$L__BB0_3;
	ld.shared.f64 	%fd52, [%r44+-136];
	bra.uni 	$L__BB0_4;
$L__BB0_3:
	ld.global.f64 	%fd52, [%rd4+-8216];
$L__BB0_4:
	ld.global.f64 	%fd42, [%rd19+32];
	fma.rn.f64 	%fd5, %fd52, %fd42, %fd51;
	mov.u32 	%r29, %tid.x;
	setp.lt.u32 	%p13, %r29, 16;
	mov.u32 	%r30, %tid.y;
	setp.lt.u32 	%p14, %r30, 15;
	and.pred  	%p15, %p13, %p14;
	@%p15 bra 	$L__BB0_6;
	ld.global.f64 	%fd53, [%rd4+-8208];
	bra.uni 	$L__BB0_7;
$L__BB0_6:
	ld.shared.f64 	%fd53, [%r44+-128];
$L__BB0_7:
	ld.global.f64 	%fd43, [%rd19+24];
	fma.rn.f64 	%fd9, %fd53, %fd43, %fd5;
	@%p1 bra 	$L__BB0_9;
	ld.global.f64 	%fd54, [%rd4+-8200];
	bra.uni 	$L__BB0_10;
$L__BB0_9:
	ld.shared.f64 	%fd54, [%r44+-120];
$L__BB0_10:
	ld.global.f64 	%fd44, [%rd19+16];
	fma.rn.f64 	%fd13, %fd54, %fd44, %fd9;
	mov.u32 	%r32, %tid.x;
	setp.lt.u32 	%p16, %r32, 15;
	mov.u32 	%r33, %tid.y;
	setp.lt.u32 	%p17, %r33, 16;
	and.pred  	%p18, %p16, %p17;
	@%p18 bra 	$L__BB0_12;
	ld.global.f64 	%fd55, [%rd4+-8];
	bra.uni 	$L__BB0_13;
$L__BB0_12:
	ld.shared.f64 	%fd55, [%r44+-8];
$L__BB0_13:
	ld.global.f64 	%fd45, [%rd19+8];
	fma.rn.f64 	%fd17, %fd55, %fd45, %fd13;
	@%p2 bra 	$L__BB0_15;
	ld.global.f64 	%fd56, [%rd4];
	bra.uni 	$L__BB0_16;
$L__BB0_15:
	ld.shared.f64 	%fd56, [%r44];
$L__BB0_16:
	ld.global.f64 	%fd46, [%rd19];
	fma.rn.f64 	%fd21, %fd56, %fd46, %fd17;
	@%p3 bra 	$L__BB0_18;
	ld.global.f64 	%fd57, [%rd4+8];
	bra.uni 	$L__BB0_19;
$L__BB0_18:
	ld.shared.f64 	%fd57, [%r44+8];
$L__BB0_19:
	ld.global.f64 	%fd47, [%rd19+-8];
	fma.rn.f64 	%fd25, %fd57, %fd47, %fd21;
	@%p4 bra 	$L__BB0_21;
	ld.global.f64 	%fd58, [%rd4+8200];
	bra.uni 	$L__BB0_22;
$L__BB0_21:
	ld.shared.f64 	%fd58, [%r44+120];
$L__BB0_22:
	ld.global.f64 	%fd48, [%rd19+-16];
	fma.rn.f64 	%fd29, %fd58, %fd48, %fd25;
	mov.u32 	%r35, %tid.x;
	setp.lt.u32 	%p19, %r35, 14;
	mov.u32 	%r36, %tid.y;
	setp.lt.u32 	%p20, %r36, 15;
	and.pred  	%p21, %p19, %p20;
	@%p21 bra 	$L__BB0_24;
	ld.global.f64 	%fd59, [%rd4+8208];
	bra.uni 	$L__BB0_25;
$L__BB0_24:
	ld.shared.f64 	%fd59, [%r44+128];
$L__BB0_25:
	ld.global.f64 	%fd49, [%rd19+-24];
	fma.rn.f64 	%fd33, %fd59, %fd49, %fd29;
	@%p5 bra 	$L__BB0_27;
	ld.global.f64 	%fd60, [%rd4+8216];
	bra.uni 	$L__BB0_28;
$L__BB0_27:
	ld.shared.f64 	%fd60, [%r44+136];
$L__BB0_28:
	ld.global.f64 	%fd50, [%rd19+-32];
	fma.rn.f64 	%fd51, %fd60, %fd50, %fd33;
	add.s32 	%r44, %r44, 2048;
	add.s32 	%r43, %r43, 2048;
	add.s32 	%r42, %r42, 1052676;
	add.s64 	%rd19, %rd19, 72;
	setp.ne.s32 	%p22, %r43, 6280;
	@%p22 bra 	$L__BB0_1;
	cvta.to.global.u64 	%rd16, %rd6;
	shl.b32 	%r38, %r3, 20;
	shl.b32 	%r39, %r1, 10;
	add.s32 	%r40, %r2, %r38;
	add.s32 	%r41, %r40, %r39;
	mul.wide.s32 	%rd17, %r41, 8;
	add.s64 	%rd18, %rd16, %rd17;
	st.global.f64 	[%rd18], %fd51;
	ret;

}


// ===== COMPILED SASS (sm_100) =====

	.target	sm_100

	.elftype	@"ET_EXEC"


//--------------------- .note.nv.tkinfo           --------------------------
	.section	.note.nv.tkinfo,"",@"SHT_NOTE"
	.sectionflags	@"SHF_NOTE_NV_TKINFO"
	.tkinfo
        /*0018*/ 	.word	0x00000002
        /*0030*/ 	.string	""
        /*0030*/ 	.string	"ptxas"
        /*0030*/ 	.string	"Cuda compilation tools, release 13.0, V13.0.88"
        /*0030*/ 	.string	"Build cuda_13.0.r13.0/compiler.36424714_0"
        /*0030*/ 	.string	"-arch sm_100 -m 64 "



//--------------------- .note.nv.cuinfo           --------------------------
	.section	.note.nv.cuinfo,"",@"SHT_NOTE"
	.sectionflags	@"SHF_NOTE_NV_CUINFO"
        /*0018*/ 	.short	0x0002
        /*001a*/ 	.short	0x0064
        /*001c*/ 	.short	0x0082
	.zero		2


//--------------------- .nv.info                  --------------------------
	.section	.nv.info,"",@"SHT_CUDA_INFO"
	.align	4


	//----- nvinfo : EIATTR_REGCOUNT
	.align		4
        /*0000*/ 	.byte	0x04, 0x2f
        /*0002*/ 	.short	(.L_1 - .L_0)
	.align		4
.L_0:
        /*0004*/ 	.word	index@(_Z18convolution_kernelPdS_S_)
        /*0008*/ 	.word	0x00000020


	//----- nvinfo : EIATTR_FRAME_SIZE
	.align		4
.L_1:
        /*000c*/ 	.byte	0x04, 0x11
        /*000e*/ 	.short	(.L_3 - .L_2)
	.align		4
.L_2:
        /*0010*/ 	.word	index@(_Z18convolution_kernelPdS_S_)
        /*0014*/ 	.word	0x00000000


	//----- nvinfo : EIATTR_MIN_STACK_SIZE
	.align		4
.L_3:
        /*0018*/ 	.byte	0x04, 0x12
        /*001a*/ 	.short	(.L_5 - .L_4)
	.align		4
.L_4:
        /*001c*/ 	.word	index@(_Z18convolution_kernelPdS_S_)
        /*0020*/ 	.word	0x00000000
.L_5:


//--------------------- .nv.compat                --------------------------
	.section	.nv.compat,"",@"SHT_CUDA_COMPAT_INFO"
	.align	4
        /*0000*/ 	.byte	0x02, 0x09, 0x00, 0x00, 0x02, 0x02, 0x01, 0x00, 0x02, 0x05, 0x05, 0x00, 0x03, 0x07, 0x01, 0x01
        /*0010*/ 	.byte	0x02, 0x03, 0x00, 0x00, 0x02, 0x06, 0x01, 0x00, 0x04, 0x0b, 0x08, 0x00, 0x01, 0x00, 0x00, 0x00
        /*0020*/ 	.byte	0x00, 0x00, 0x00, 0x00


//--------------------- .nv.info._Z18convolution_kernelPdS_S_ --------------------------
	.section	.nv.info._Z18convolution_kernelPdS_S_,"",@"SHT_CUDA_INFO"
	.sectionflags	@""
	.align	4


	//----- nvinfo : EIATTR_CUDA_API_VERSION
	.align		4
        /*0000*/ 	.byte	0x04, 0x37
        /*0002*/ 	.short	(.L_7 - .L_6)
.L_6:
        /*0004*/ 	.word	0x00000082


	//----- nvinfo : EIATTR_KPARAM_INFO
	.align		4
.L_7:
        /*0008*/ 	.byte	0x04, 0x17
        /*000a*/ 	.short	(.L_9 - .L_8)
.L_8:
        /*000c*/ 	.word	0x00000000
        /*0010*/ 	.short	0x0002
        /*0012*/ 	.short	0x0010
        /*0014*/ 	.byte	0x00, 0xf5, 0x21, 0x00


	//----- nvinfo : EIATTR_KPARAM_INFO
	.align		4
.L_9:
        /*0018*/ 	.byte	0x04, 0x17
        /*001a*/ 	.short	(.L_11 - .L_10)
.L_10:
        /*001c*/ 	.word	0x00000000
        /*0020*/ 	.short	0x0001
        /*0022*/ 	.short	0x0008
        /*0024*/ 	.byte	0x00, 0xf5, 0x21, 0x00


	//----- nvinfo : EIATTR_KPARAM_INFO
	.align		4
.L_11:
        /*0028*/ 	.byte	0x04, 0x17
        /*002a*/ 	.short	(.L_13 - .L_12)
.L_12:
        /*002c*/ 	.word	0x00000000
        /*0030*/ 	.short	0x0000
        /*0032*/ 	.short	0x0000
        /*0034*/ 	.byte	0x00, 0xf5, 0x21, 0x00


	//----- nvinfo : EIATTR_SPARSE_MMA_MASK
	.align		4
.L_13:
        /*0038*/ 	.byte	0x03, 0x50
        /*003a*/ 	.short	0x0000


	//----- nvinfo : EIATTR_MAXREG_COUNT
	.align		4
        /*003c*/ 	.byte	0x03, 0x1b
        /*003e*/ 	.short	0x00ff


	//----- nvinfo : EIATTR_NUM_BARRIERS
	.align		4
        /*0040*/ 	.byte	0x02, 0x4c
        /*0042*/ 	.byte	0x01
	.zero		1


	//----- nvinfo : EIATTR_MERCURY_ISA_VERSION
	.align		4
        /*0044*/ 	.byte	0x03, 0x5f
        /*0046*/ 	.short	0x0101


	//----- nvinfo : EIATTR_VRC_CTA_INIT_COUNT
	.align		4
        /*0048*/ 	.byte	0x02, 0x4a
	.zero		1
	.zero		1


	//----- nvinfo : EIATTR_EXIT_INSTR_OFFSETS
	.align		4
        /*004c*/ 	.byte	0x04, 0x1c
        /*004e*/ 	.short	(.L_15 - .L_14)


	//   ....[0]....
.L_14:
        /*0050*/ 	.word	0x00000ac0


	//----- nvinfo : EIATTR_CBANK_PARAM_SIZE
	.align		4
.L_15:
        /*0054*/ 	.byte	0x03, 0x19
        /*0056*/ 	.short	0x0018


	//----- nvinfo : EIATTR_PARAM_CBANK
	.align		4
        /*0058*/ 	.byte	0x04, 0x0a
        /*005a*/ 	.short	(.L_17 - .L_16)
	.align		4
.L_16:
        /*005c*/ 	.word	index@(.nv.constant0._Z18convolution_kernelPdS_S_)
        /*0060*/ 	.short	0x0380
        /*0062*/ 	.short	0x0018


	//----- nvinfo : EIATTR_SW_WAR
	.align		4
.L_17:
        /*0064*/ 	.byte	0x04, 0x36
        /*0066*/ 	.short	(.L_19 - .L_18)
.L_18:
        /*0068*/ 	.word	0x00000008
.L_19:


//--------------------- .nv.callgraph             --------------------------
	.section	.nv.callgraph,"",@"SHT_CUDA_CALLGRAPH"
	.align	4
	.sectionentsize	8
	.align		4
        /*0000*/ 	.word	0x00000000
	.align		4
        /*0004*/ 	.word	0xffffffff
	.align		4
        /*0008*/ 	.word	0x00000000
	.align		4
        /*000c*/ 	.word	0xfffffffe
	.align		4
        /*0010*/ 	.word	0x00000000
	.align		4
        /*0014*/ 	.word	0xfffffffd
	.align		4
        /*0018*/ 	.word	0x00000000
	.align		4
        /*001c*/ 	.word	0xfffffffc


//--------------------- .text._Z18convolution_kernelPdS_S_ --------------------------
	.section	.text._Z18convolution_kernelPdS_S_,"ax",@progbits
	.align	128
        .global         _Z18convolution_kernelPdS_S_
        .type           _Z18convolution_kernelPdS_S_,@function
        .size           _Z18convolution_kernelPdS_S_,(.L_x_1 - _Z18convolution_kernelPdS_S_)
        .other          _Z18convolution_kernelPdS_S_,@"STO_CUDA_ENTRY STV_DEFAULT"
_Z18convolution_kernelPdS_S_:
.text._Z18convolution_kernelPdS_S_:
[----:B------:R-:W-:Y:S01]  /*0000*/  LDC R1, c[0x0][0x37c] ;  /* 0x0000df00ff017b82 */ /* 0x000fe20000000800 */
[----:B------:R-:W0:Y:S07]  /*0010*/  S2R R27, SR_TID.X ;  /* 0x00000000001b7919 */ /* 0x000e2e0000002100 */
[----:B------:R-:W0:Y:S01]  /*0020*/  LDC R0, c[0x0][0x360] ;  /* 0x0000d800ff007b82 */ /* 0x000e220000000800 */
[----:B------:R-:W1:Y:S01]  /*0030*/  LDCU.64 UR6, c[0x0][0x358] ;  /* 0x00006b00ff0677ac */ /* 0x000e620008000a00 */
[----:B------:R-:W2:Y:S06]  /*0040*/  S2R R24, SR_TID.Y ;  /* 0x0000000000187919 */ /* 0x000eac0000002200 */
[----:B------:R-:W0:Y:S08]  /*0050*/  S2UR UR4, SR_CTAID.X ;  /* 0x00000000000479c3 */ /* 0x000e300000002500 */
[----:B------:R-:W2:Y:S08]  /*0060*/  S2UR UR5, SR_CTAID.Y ;  /* 0x00000000000579c3 */ /* 0x000eb00000002600 */
[----:B------:R-:W2:Y:S08]  /*0070*/  LDC R3, c[0x0][0x364] ;  /* 0x0000d900ff037b82 */ /* 0x000eb00000000800 */
[----:B------:R-:W3:Y:S01]  /*0080*/  LDC.64 R8, c[0x0][0x388] ;  /* 0x0000e200ff087b82 */ /* 0x000ee20000000a00 */
[----:B0-----:R-:W-:-:S02]  /*0090*/  IMAD R5, R0, UR4, R27 ;  /* 0x0000000400057c24 */ /* 0x001fc4000f8e021b */
[----:B--2---:R-:W-:-:S04]  /*00a0*/  IMAD R2, R3, UR5, R24 ;  /* 0x0000000503027c24 */ /* 0x004fc8000f8e0218 */
[----:B------:R-:W-:-:S04]  /*00b0*/  IMAD R4, R5, 0x402, R2 ;  /* 0x0000040205047824 */ /* 0x000fc800078e0202 */
[----:B---3--:R-:W-:-:S03]  /*00c0*/  IMAD.WIDE R8, R4, 0x8, R8 ;  /* 0x0000000804087825 */ /* 0x008fc600078e0208 */
[----:B------:R-:W-:-:S05]  /*00d0*/  IADD3 R12, P0, PT, R8, 0x1000000, RZ ;  /* 0x01000000080c7810 */ /* 0x000fca0007f1e0ff */
[----:B------:R-:W-:Y:S02]  /*00e0*/  IMAD.X R13, RZ, RZ, R9, P0 ;  /* 0x000000ffff0d7224 */ /* 0x000fe400000e0609 */
[----:B-1----:R-:W2:Y:S04]  /*00f0*/  LDG.E.64 R8, desc[UR6][R8.64] ;  /* 0x0000000608087981 */ /* 0x002ea8000c1e1b00 */
[----:B------:R-:W3:Y:S04]  /*0100*/  LDG.E.64 R6, desc[UR6][R12.64+-0x7f7fe0] ;  /* 0x808020060c067981 */ /* 0x000ee8000c1e1b00 */
[----:B------:R0:W4:Y:S01]  /*0110*/  LDG.E.64 R10, desc[UR6][R12.64+0x10040] ;  /* 0x010040060c0a7981 */ /* 0x000122000c1e1b00 */
[----:B------:R-:W1:Y:S01]  /*0120*/  S2UR UR5, SR_CgaCtaId ;  /* 0x00000000000579c3 */ /* 0x000e620000008800 */
[----:B------:R-:W-:Y:S01]  /*0130*/  UMOV UR4, 0x400 ;  /* 0x0000040000047882 */ /* 0x000fe20000000000 */
[----:B------:R-:W-:Y:S01]  /*0140*/  LOP3.LUT R0, R27, R24, RZ, 0xfc, !PT ;  /* 0x000000181b007212 */ /* 0x000fe200078efcff */
[----:B------:R-:W5:Y:S01]  /*0150*/  S2R R25, SR_CTAID.Z ;  /* 0x0000000000197919 */ /* 0x000f620000002700 */
[----:B------:R-:W-:-:S02]  /*0160*/  ISETP.GE.U32.AND P2, PT, R24, 0xf, PT ;  /* 0x0000000f1800780c */ /* 0x000fc40003f46070 */
[----:B------:R-:W-:Y:S02]  /*0170*/  LOP3.LUT P1, R0, R0, 0x3f0, RZ, 0xc0, !PT ;  /* 0x000003f000007812 */ /* 0x000fe4000782c0ff */
[----:B------:R-:W-:Y:S01]  /*0180*/  ISETP.LT.U32.AND P0, PT, R27, 0x10, !P2 ;  /* 0x000000101b00780c */ /* 0x000fe20005701070 */
[----:B0-----:R-:W5:Y:S01]  /*0190*/  LDC.64 R12, c[0x0][0x390] ;  /* 0x0000e400ff0c7b82 */ /* 0x001f620000000a00 */
[----:B-1----:R-:W-:-:S06]  /*01a0*/  ULEA UR4, UR5, UR4, 0x18 ;  /* 0x0000000405047291 */ /* 0x002fcc000f8ec0ff */
[----:B------:R-:W-:-:S05]  /*01b0*/  LEA R3, R27, UR4, 0x7 ;  /* 0x000000041b037c11 */ /* 0x000fca000f8e38ff */
[----:B------:R-:W-:Y:S02]  /*01c0*/  IMAD R15, R24, 0x8, R3 ;  /* 0x00000008180f7824 */ /* 0x000fe400078e0203 */
[----:B------:R-:W-:-:S05]  /*01d0*/  IMAD R3, R27, 0x10, R24 ;  /* 0x000000101b037824 */ /* 0x000fca00078e0218 */
[----:B------:R-:W-:Y:S01]  /*01e0*/  LEA R3, R3, UR4, 0x3 ;  /* 0x0000000403037c11 */ /* 0x000fe2000f8e18ff */
[----:B------:R-:W0:Y:S02]  /*01f0*/  LDCU.64 UR4, c[0x0][0x388] ;  /* 0x00007100ff0477ac */ /* 0x000e240008000a00 */
[----:B0-----:R-:W-:-:S04]  /*0200*/  UIADD3 UR4, UP0, UPT, UR4, 0x2018, URZ ;  /* 0x0000201804047890 */ /* 0x001fc8000ff1e0ff */
[----:B------:R-:W-:Y:S01]  /*0210*/  UIADD3.X UR5, UPT, UPT, URZ, UR5, URZ, UP0, !UPT ;  /* 0x00000005ff057290 */ /* 0x000fe200087fe4ff */
[----:B--2---:R5:W-:Y:S04]  /*0220*/  STS.64 [R15], R8 ;  /* 0x000000080f007388 */ /* 0x004be80000000a00 */
[----:B---3--:R0:W-:Y:S04]  /*0230*/  STS.64 [R15+0x800], R6 ;  /* 0x000800060f007388 */ /* 0x0081e80000000a00 */
[----:B----4-:R1:W-:Y:S01]  /*0240*/  STS.64 [R15+0x1000], R10 ;  /* 0x0010000a0f007388 */ /* 0x0103e20000000a00 */
[----:B------:R-:W-:Y:S01]  /*0250*/  BAR.SYNC.DEFER_BLOCKING 0x0 ;  /* 0x0000000000007b1d */ /* 0x000fe20000010000 */
[----:B-----5:R-:W-:-:S04]  /*0260*/  IMAD.WIDE.U32 R8, R25, 0xd8, R12 ;  /* 0x000000d819087825 */ /* 0x020fc800078e000c */
[----:B0-----:R-:W-:Y:S02]  /*0270*/  IMAD.U32 R6, RZ, RZ, UR4 ;  /* 0x00000004ff067e24 */ /* 0x001fe4000f8e00ff */
[----:B------:R-:W-:Y:S02]  /*0280*/  IMAD.U32 R7, RZ, RZ, UR5 ;  /* 0x00000005ff077e24 */ /* 0x000fe4000f8e00ff */
[----:B-1----:R-:W-:Y:S01]  /*0290*/  IMAD.WIDE R10, R4, 0x8, R6 ;  /* 0x00000008040a7825 */ /* 0x002fe200078e0206 */
[----:B------:R-:W0:Y:S04]  /*02a0*/  @!P1 LDS.64 R16, [R3] ;  /* 0x0000000003109984 */ /* 0x000e280000000a00 */
[----:B------:R-:W0:Y:S04]  /*02b0*/  LDG.E.64 R18, desc[UR6][R8.64+0x40] ;  /* 0x0000400608127981 */ /* 0x000e28000c1e1b00 */
[----:B------:R-:W2:Y:S04]  /*02c0*/  @!P0 LDG.E.64 R22, desc[UR6][R10.64+-0x2010] ;  /* 0xffdff0060a168981 */ /* 0x000ea8000c1e1b00 */
[----:B------:R-:W2:Y:S04]  /*02d0*/  LDG.E.64 R20, desc[UR6][R8.64+0x38] ;  /* 0x0000380608147981 */ /* 0x000ea8000c1e1b00 */
[----:B------:R-:W3:Y:S04]  /*02e0*/  LDG.E.64 R14, desc[UR6][R8.64+0x30] ;  /* 0x00003006080e7981 */ /* 0x000ee8000c1e1b00 */
[----:B------:R-:W0:Y:S01]  /*02f0*/  @P1 LDG.E.64 R16, desc[UR6][R10.64+-0x2018] ;  /* 0xffdfe8060a101981 */ /* 0x000e22000c1e1b00 */
[----:B------:R-:W-:-:S04]  /*0300*/  ISETP.GE.U32.AND P1, PT, R24, 0xe, PT ;  /* 0x0000000e1800780c */ /* 0x000fc80003f26070 */
[----:B------:R-:W-:-:S13]  /*0310*/  ISETP.LT.U32.AND P2, PT, R27, 0x10, !P1 ;  /* 0x000000101b00780c */ /* 0x000fda0004f41070 */
[----:B------:R-:W3:Y:S01]  /*0320*/  @!P2 LDG.E.64 R12, desc[UR6][R10.64+-0x2008] ;  /* 0xffdff8060a0ca981 */ /* 0x000ee2000c1e1b00 */
[----:B------:R-:W-:-:S04]  /*0330*/  ISETP.GE.U32.AND P3, PT, R24, 0x10, PT ;  /* 0x000000101800780c */ /* 0x000fc80003f66070 */
[C---:B------:R-:W-:Y:S02]  /*0340*/  ISETP.LT.U32.AND P3, PT, R27.reuse, 0xf, !P3 ;  /* 0x0000000f1b00780c */ /* 0x040fe40005f61070 */
[----:B------:R-:W-:-:S04]  /*0350*/  ISETP.GE.U32.AND P4, PT, R27, 0xf, PT ;  /* 0x0000000f1b00780c */ /* 0x000fc80003f86070 */
[----:B------:R-:W-:Y:S01]  /*0360*/  ISETP.LT.U32.AND P4, PT, R24, 0xf, !P4 ;  /* 0x0000000f1800780c */ /* 0x000fe20006781070 */
[----:B------:R-:W2:Y:S01]  /*0370*/  @P0 LDS.64 R22, [R3+0x8] ;  /* 0x0000080003160984 */ /* 0x000ea20000000a00 */
[----:B0-----:R-:W-:-:S05]  /*0380*/  DFMA R18, R18, R16, RZ ;  /* 0x000000101212722b */ /* 0x001fca00000000ff */
[----:B------:R-:W4:Y:S03]  /*0390*/  @!P3 LDG.E.64 R16, desc[UR6][R10.64+-0x8] ;  /* 0xfffff8060a10b981 */ /* 0x000f26000c1e1b00 */
[----:B--2---:R-:W-:Y:S01]  /*03a0*/  DFMA R18, R20, R22, R18 ;  /* 0x000000161412722b */ /* 0x004fe20000000012 */
[----:B------:R-:W4:Y:S04]  /*03b0*/  LDG.E.64 R20, desc[UR6][R8.64+0x28] ;  /* 0x0000280608147981 */ /* 0x000f28000c1e1b00 */
[----:B------:R-:W2:Y:S04]  /*03c0*/  @!P4 LDG.E.64 R22, desc[UR6][R10.64] ;  /* 0x000000060a16c981 */ /* 0x000ea8000c1e1b00 */
[----:B------:R-:W3:Y:S02]  /*03d0*/  @P2 LDS.64 R12, [R3+0x10] ;  /* 0x00001000030c2984 */ /* 0x000ee40000000a00 */
[----:B---3--:R-:W-:-:S02]  /*03e0*/  DFMA R12, R14, R12, R18 ;  /* 0x0000000c0e0c722b */ /* 0x008fc40000000012 */
[----:B------:R-:W2:Y:S01]  /*03f0*/  LDG.E.64 R14, desc[UR6][R8.64+0x20] ;  /* 0x00002006080e7981 */ /* 0x000ea2000c1e1b00 */
[----:B------:R-:W-:-:S13]  /*0400*/  ISETP.NE.AND P5, PT, R0, RZ, PT ;  /* 0x000000ff0000720c */ /* 0x000fda0003fa5270 */
[----:B------:R-:W-:Y:S01]  /*0410*/  @!P5 LDS.64 R18, [R3+0x800] ;  /* 0x000800000312d984 */ /* 0x000fe20000000a00 */
[----:B------:R-:W-:-:S03]  /*0420*/  VIADD R29, R4, 0x202008 ;  /* 0x00202008041d7836 */ /* 0x000fc60000000000 */
[----:B------:R-:W4:Y:S04]  /*0430*/  @P3 LDS.64 R16, [R3+0x80] ;  /* 0x0000800003103984 */ /* 0x000f280000000a00 */
[----:B------:R-:W2:Y:S01]  /*0440*/  @P4 LDS.64 R22, [R3+0x88] ;  /* 0x0000880003164984 */ /* 0x000ea20000000a00 */
[----:B----4-:R-:W-:-:S03]  /*0450*/  DFMA R12, R20, R16, R12 ;  /* 0x00000010140c722b */ /* 0x010fc6000000000c */
[----:B------:R-:W-:Y:S01]  /*0460*/  @!P5 LDS.64 R16, [R3+0x1000] ;  /* 0x001000000310d984 */ /* 0x000fe20000000a00 */
[----:B------:R-:W-:-:S04]  /*0470*/  VIADD R21, R4, 0x101004 ;  /* 0x0010100404157836 */ /* 0x000fc80000000000 */
[----:B------:R-:W-:-:S04]  /*0480*/  IMAD.WIDE R20, R21, 0x8, R6 ;  /* 0x0000000815147825 */ /* 0x000fc800078e0206 */
[----:B------:R-:W-:Y:S01]  /*0490*/  IMAD.WIDE R6, R29, 0x8, R6 ;  /* 0x000000081d067825 */ /* 0x000fe200078e0206 */
[----:B------:R-:W3:Y:S04]  /*04a0*/  @P5 LDG.E.64 R18, desc[UR6][R20.64+-0x2018] ;  /* 0xffdfe80614125981 */ /* 0x000ee8000c1e1b00 */
[----:B------:R-:W4:Y:S01]  /*04b0*/  @P5 LDG.E.64 R16, desc[UR6][R6.64+-0x2018] ;  /* 0xffdfe80606105981 */ /* 0x000f22000c1e1b00 */
[----:B------:R-:W-:-:S13]  /*04c0*/  ISETP.LT.U32.AND P5, PT, R27, 0xf, !P1 ;  /* 0x0000000f1b00780c */ /* 0x000fda0004fa1070 */
[----:B------:R-:W5:Y:S01]  /*04d0*/  @!P5 LDG.E.64 R28, desc[UR6][R10.64+0x8] ;  /* 0x000008060a1cd981 */ /* 0x000f62000c1e1b00 */
[----:B--2---:R-:W-:-:S03]  /*04e0*/  DFMA R12, R14, R22, R12 ;  /* 0x000000160e0c722b */ /* 0x004fc6000000000c */
[----:B------:R-:W5:Y:S01]  /*04f0*/  LDG.E.64 R22, desc[UR6][R8.64+0x18] ;  /* 0x0000180608167981 */ /* 0x000f62000c1e1b00 */
[----:B------:R-:W-:-:S04]  /*0500*/  ISETP.GE.U32.AND P6, PT, R27, 0xe, PT ;  /* 0x0000000e1b00780c */ /* 0x000fc80003fc6070 */
[----:B------:R-:W-:-:S13]  /*0510*/  ISETP.LT.U32.AND P6, PT, R24, 0x10, !P6 ;  /* 0x000000101800780c */ /* 0x000fda00077c1070 */
[----:B------:R-:W2:Y:S04]  /*0520*/  @!P6 LDG.E.64 R14, desc[UR6][R10.64+0x2008] ;  /* 0x002008060a0ee981 */ /* 0x000ea8000c1e1b00 */
[----:B------:R-:W5:Y:S04]  /*0530*/  @P5 LDS.64 R28, [R3+0x90] ;  /* 0x00009000031c5984 */ /* 0x000f680000000a00 */
[----:B------:R-:W2:Y:S01]  /*0540*/  @P6 LDS.64 R14, [R3+0x100] ;  /* 0x00010000030e6984 */ /* 0x000ea20000000a00 */
[----:B-----5:R-:W-:-:S03]  /*0550*/  DFMA R12, R22, R28, R12 ;  /* 0x0000001c160c722b */ /* 0x020fc6000000000c */
[----:B------:R-:W2:Y:S05]  /*0560*/  LDG.E.64 R22, desc[UR6][R8.64+0x10] ;  /* 0x0000100608167981 */ /* 0x000eaa000c1e1b00 */
[----:B--2---:R-:W-:Y:S01]  /*0570*/  DFMA R14, R22, R14, R12 ;  /* 0x0000000e160e722b */ /* 0x004fe2000000000c */
[----:B------:R-:W2:Y:S04]  /*0580*/  @!P0 LDG.E.64 R22, desc[UR6][R20.64+-0x2010] ;  /* 0xffdff00614168981 */ /* 0x000ea8000c1e1b00 */
[----:B------:R-:W5:Y:S01]  /*0590*/  @!P0 LDG.E.64 R12, desc[UR6][R6.64+-0x2010] ;  /* 0xffdff006060c8981 */ /* 0x000f62000c1e1b00 */
[----:B------:R-:W-:-:S03]  /*05a0*/  ISETP.LT.U32.AND P1, PT, R27, 0xe, !P1 ;  /* 0x0000000e1b00780c */ /* 0x000fc60004f21070 */
[----:B------:R-:W-:Y:S04]  /*05b0*/  @P0 LDS.64 R22, [R3+0x808] ;  /* 0x0008080003160984 */ /* 0x000fe80000000a00 */
[----:B------:R-:W-:Y:S01]  /*05c0*/  @P0 LDS.64 R12, [R3+0x1008] ;  /* 0x00100800030c0984 */ /* 0x000fe20000000a00 */
[----:B------:R-:W-:-:S04]  /*05d0*/  ISETP.GE.U32.AND P0, PT, R24, 0xf, PT ;  /* 0x0000000f1800780c */ /* 0x000fc80003f06070 */
[----:B------:R-:W-:Y:S02]  /*05e0*/  ISETP.LT.U32.AND P0, PT, R27, 0xe, !P0 ;  /* 0x0000000e1b00780c */ /* 0x000fe40004701070 */
[----:B------:R-:W3:Y:S11]  /*05f0*/  LDG.E.64 R26, desc[UR6][R8.64+0x8] ;  /* 0x00000806081a7981 */ /* 0x000ef6000c1e1b00 */
[----:B------:R0:W3:Y:S04]  /*0600*/  @!P0 LDG.E.64 R28, desc[UR6][R10.64+0x2010] ;  /* 0x002010060a1c8981 */ /* 0x0000e8000c1e1b00 */
[----:B------:R-:W4:Y:S04]  /*0610*/  @!P1 LDG.E.64 R10, desc[UR6][R10.64+0x2018] ;  /* 0x002018060a0a9981 */ /* 0x000f28000c1e1b00 */
[----:B------:R-:W3:Y:S04]  /*0620*/  @P0 LDS.64 R28, [R3+0x108] ;  /* 0x00010800031c0984 */ /* 0x000ee80000000a00 */
[----:B0-----:R-:W4:Y:S01]  /*0630*/  @P1 LDS.64 R10, [R3+0x110] ;  /* 0x00011000030a1984 */ /* 0x001f220000000a00 */
[----:B---3--:R-:W-:-:S03]  /*0640*/  DFMA R26, R26, R28, R14 ;  /* 0x0000001c1a1a722b */ /* 0x008fc6000000000e */
[----:B------:R-:W4:Y:S04]  /*0650*/  LDG.E.64 R28, desc[UR6][R8.64] ;  /* 0x00000006081c7981 */ /* 0x000f28000c1e1b00 */
[----:B------:R-:W3:Y:S01]  /*0660*/  LDG.E.64 R14, desc[UR6][R8.64+0x88] ;  /* 0x00008806080e7981 */ /* 0x000ee2000c1e1b00 */
[----:B----4-:R-:W-:-:S03]  /*0670*/  DFMA R26, R28, R10, R26 ;  /* 0x0000000a1c1a722b */ /* 0x010fc6000000001a */
[----:B------:R-:W2:Y:S04]  /*0680*/  LDG.E.64 R10, desc[UR6][R8.64+0x80] ;  /* 0x00008006080a7981 */ /* 0x000ea8000c1e1b00 */
[----:B------:R-:W4:Y:S01]  /*0690*/  @!P2 LDG.E.64 R28, desc[UR6][R20.64+-0x2008] ;  /* 0xffdff806141ca981 */ /* 0x000f22000c1e1b00 */
[----:B---3--:R-:W-:-:S03]  /*06a0*/  DFMA R14, R14, R18, R26 ;  /* 0x000000120e0e722b */ /* 0x008fc6000000001a */
[----:B------:R-:W4:Y:S04]  /*06b0*/  LDG.E.64 R26, desc[UR6][R8.64+0x78] ;  /* 0x00007806081a7981 */ /* 0x000f28000c1e1b00 */
[----:B------:R-:W3:Y:S01]  /*06c0*/  @!P3 LDG.E.64 R18, desc[UR6][R20.64+-0x8] ;  /* 0xfffff8061412b981 */ /* 0x000ee2000c1e1b00 */
[----:B--2---:R-:W-:-:S03]  /*06d0*/  DFMA R10, R10, R22, R14 ;  /* 0x000000160a0a722b */ /* 0x004fc6000000000e */
[----:B------:R-:W3:Y:S04]  /*06e0*/  LDG.E.64 R22, desc[UR6][R8.64+0x70] ;  /* 0x0000700608167981 */ /* 0x000ee8000c1e1b00 */
[----:B------:R-:W4:Y:S04]  /*06f0*/  @P2 LDS.64 R28, [R3+0x810] ;  /* 0x00081000031c2984 */ /* 0x000f280000000a00 */
[----:B------:R-:W2:Y:S04]  /*0700*/  @!P4 LDG.E.64 R14, desc[UR6][R20.64] ;  /* 0x00000006140ec981 */ /* 0x000ea8000c1e1b00 */
[----:B------:R-:W3:Y:S01]  /*0710*/  @P3 LDS.64 R18, [R3+0x880] ;  /* 0x0008800003123984 */ /* 0x000ee20000000a00 */
[----:B----4-:R-:W-:-:S03]  /*0720*/  DFMA R10, R26, R28, R10 ;  /* 0x0000001c1a0a722b */ /* 0x010fc6000000000a */
[----:B------:R-:W2:Y:S04]  /*0730*/  LDG.E.64 R28, desc[UR6][R8.64+0x68] ;  /* 0x00006806081c7981 */ /* 0x000ea8000c1e1b00 */
[----:B------:R-:W4:Y:S01]  /*0740*/  @!P5 LDG.E.64 R26, desc[UR6][R20.64+0x8] ;  /* 0x00000806141ad981 */ /* 0x000f22000c1e1b00 */
[----:B---3--:R-:W-:-:S03]  /*0750*/  DFMA R10, R22, R18, R10 ;  /* 0x00000012160a722b */ /* 0x008fc6000000000a */
[----:B------:R-:W4:Y:S04]  /*0760*/  LDG.E.64 R22, desc[UR6][R8.64+0x60] ;  /* 0x0000600608167981 */ /* 0x000f28000c1e1b00 */
[----:B------:R-:W3:Y:S04]  /*0770*/  @!P6 LDG.E.64 R18, desc[UR6][R20.64+0x2008] ;  /* 0x002008061412e981 */ /* 0x000ee8000c1e1b00 */
[----:B------:R-:W2:Y:S02]  /*0780*/  @P4 LDS.64 R14, [R3+0x888] ;  /* 0x00088800030e4984 */ /* 0x000ea40000000a00 */
[----:B--2---:R-:W-:-:S02]  /*0790*/  DFMA R14, R28, R14, R10 ;  /* 0x0000000e1c0e722b */ /* 0x004fc4000000000a */
[----:B------:R-:W4:Y:S04]  /*07a0*/  @P5 LDS.64 R26, [R3+0x890] ;  /* 0x00089000031a5984 */ /* 0x000f280000000a00 */
[----:B------:R-:W2:Y:S04]  /*07b0*/  @!P0 LDG.E.64 R10, desc[UR6][R20.64+0x2010] ;  /* 0x00201006140a8981 */ /* 0x000ea8000c1e1b00 */
[----:B------:R-:W5:Y:S04]  /*07c0*/  @!P1 LDG.E.64 R28, desc[UR6][R20.64+0x2018] ;  /* 0x00201806141c9981 */ /* 0x000f68000c1e1b00 */
[----:B------:R-:W3:Y:S01]  /*07d0*/  LDG.E.64 R20, desc[UR6][R8.64+0x58] ;  /* 0x0000580608147981 */ /* 0x000ee2000c1e1b00 */
[----:B----4-:R-:W-:-:S03]  /*07e0*/  DFMA R14, R22, R26, R14 ;  /* 0x0000001a160e722b */ /* 0x010fc6000000000e */
[----:B------:R-:W2:Y:S04]  /*07f0*/  LDG.E.64 R26, desc[UR6][R8.64+0x50] ;  /* 0x00005006081a7981 */ /* 0x000ea8000c1e1b00 */
[----:B------:R-:W5:Y:S04]  /*0800*/  LDG.E.64 R22, desc[UR6][R8.64+0x48] ;  /* 0x0000480608167981 */ /* 0x000f68000c1e1b00 */
[----:B------:R-:W3:Y:S04]  /*0810*/  @P6 LDS.64 R18, [R3+0x900] ;  /* 0x0009000003126984 */ /* 0x000ee80000000a00 */
[----:B------:R-:W2:Y:S04]  /*0820*/  @P0 LDS.64 R10, [R3+0x908] ;  /* 0x00090800030a0984 */ /* 0x000ea80000000a00 */
[----:B------:R-:W5:Y:S01]  /*0830*/  @P1 LDS.64 R28, [R3+0x910] ;  /* 0x00091000031c1984 */ /* 0x000f620000000a00 */
[----:B---3--:R-:W-:-:S03]  /*0840*/  DFMA R14, R20, R18, R14 ;  /* 0x00000012140e722b */ /* 0x008fc6000000000e */
[----:B------:R-:W3:Y:S04]  /*0850*/  LDG.E.64 R20, desc[UR6][R8.64+0xd0] ;  /* 0x0000d00608147981 */ /* 0x000ee8000c1e1b00 */
[----:B------:R-:W4:Y:S01]  /*0860*/  @!P2 LDG.E.64 R18, desc[UR6][R6.64+-0x2008] ;  /* 0xffdff8060612a981 */ /* 0x000f22000c1e1b00 */
[----:B--2---:R-:W-:-:S03]  /*0870*/  DFMA R10, R26, R10, R14 ;  /* 0x0000000a1a0a722b */ /* 0x004fc6000000000e */
[----:B------:R-:W2:Y:S04]  /*0880*/  LDG.E.64 R26, desc[UR6][R8.64+0xc8] ;  /* 0x0000c806081a7981 */ /* 0x000ea8000c1e1b00 */
[----:B------:R-:W4:Y:S01]  /*0890*/  @!P3 LDG.E.64 R14, desc[UR6][R6.64+-0x8] ;  /* 0xfffff806060eb981 */ /* 0x000f22000c1e1b00 */
[----:B-----5:R-:W-:-:S03]  /*08a0*/  DFMA R10, R22, R28, R10 ;  /* 0x0000001c160a722b */ /* 0x020fc6000000000a */
[----:B------:R-:W4:Y:S04]  /*08b0*/  LDG.E.64 R28, desc[UR6][R8.64+0xc0] ;  /* 0x0000c006081c7981 */ /* 0x000f28000c1e1b00 */
[----:B------:R-:W5:Y:S01]  /*08c0*/  LDG.E.64 R22, desc[UR6][R8.64+0xb8] ;  /* 0x0000b80608167981 */ /* 0x000f62000c1e1b00 */
[----:B---3--:R-:W-:-:S03]  /*08d0*/  DFMA R10, R20, R16, R10 ;  /* 0x00000010140a722b */ /* 0x008fc6000000000a */
[----:B------:R-:W3:Y:S04]  /*08e0*/  @!P4 LDG.E.64 R20, desc[UR6][R6.64] ;  /* 0x000000060614c981 */ /* 0x000ee8000c1e1b00 */
[----:B------:R-:W4:Y:S04]  /*08f0*/  @P2 LDS.64 R18, [R3+0x1010] ;  /* 0x0010100003122984 */ /* 0x000f280000000a00 */
[----:B------:R-:W3:Y:S01]  /*0900*/  @!P5 LDG.E.64 R16, desc[UR6][R6.64+0x8] ;  /* 0x000008060610d981 */ /* 0x000ee2000c1e1b00 */
[----:B--2---:R-:W-:-:S03]  /*0910*/  DFMA R10, R26, R12, R10 ;  /* 0x0000000c1a0a722b */ /* 0x004fc6000000000a */
[----:B------:R-:W2:Y:S04]  /*0920*/  @!P6 LDG.E.64 R26, desc[UR6][R6.64+0x2008] ;  /* 0x00200806061ae981 */ /* 0x000ea8000c1e1b00 */
[----:B------:R-:W5:Y:S04]  /*0930*/  @P3 LDS.64 R14, [R3+0x1080] ;  /* 0x00108000030e3984 */ /* 0x000f680000000a00 */
[----:B------:R0:W2:Y:S01]  /*0940*/  @!P0 LDG.E.64 R12, desc[UR6][R6.64+0x2010] ;  /* 0x00201006060c8981 */ /* 0x0000a2000c1e1b00 */
[----:B----4-:R-:W-:-:S03]  /*0950*/  DFMA R10, R28, R18, R10 ;  /* 0x000000121c0a722b */ /* 0x010fc6000000000a */
[----:B------:R-:W3:Y:S04]  /*0960*/  LDG.E.64 R28, desc[UR6][R8.64+0xb0] ;  /* 0x0000b006081c7981 */ /* 0x000ee8000c1e1b00 */
[----:B------:R-:W4:Y:S04]  /*0970*/  LDG.E.64 R18, desc[UR6][R8.64+0xa8] ;  /* 0x0000a80608127981 */ /* 0x000f28000c1e1b00 */
[----:B------:R-:W2:Y:S01]  /*0980*/  @!P1 LDG.E.64 R6, desc[UR6][R6.64+0x2018] ;  /* 0x0020180606069981 */ /* 0x000ea2000c1e1b00 */
[----:B-----5:R-:W-:-:S03]  /*0990*/  DFMA R10, R22, R14, R10 ;  /* 0x0000000e160a722b */ /* 0x020fc6000000000a */
[----:B------:R-:W2:Y:S04]  /*09a0*/  LDG.E.64 R22, desc[UR6][R8.64+0xa0] ;  /* 0x0000a00608167981 */ /* 0x000ea8000c1e1b00 */
[----:B------:R-:W5:Y:S04]  /*09b0*/  LDG.E.64 R14, desc[UR6][R8.64+0x98] ;  /* 0x00009806080e7981 */ /* 0x000f68000c1e1b00 */
[----:B------:R-:W5:Y:S04]  /*09c0*/  LDG.E.64 R8, desc[UR6][R8.64+0x90] ;  /* 0x0000900608087981 */ /* 0x000f68000c1e1b00 */
[----:B------:R-:W3:Y:S04]  /*09d0*/  @P4 LDS.64 R20, [R3+0x1088] ;  /* 0x0010880003144984 */ /* 0x000ee80000000a00 */
[----:B------:R-:W4:Y:S01]  /*09e0*/  @P5 LDS.64 R16, [R3+0x1090] ;  /* 0x0010900003105984 */ /* 0x000f220000000a00 */
[----:B------:R-:W-:-:S04]  /*09f0*/  IMAD R2, R25, 0x100000, R2 ;  /* 0x0010000019027824 */ /* 0x000fc800078e0202 */
[----:B------:R-:W-:Y:S01]  /*0a00*/  IMAD R5, R5, 0x400, R2 ;  /* 0x0000040005057824 */ /* 0x000fe200078e0202 */
[----:B------:R-:W2:Y:S04]  /*0a10*/  @P6 LDS.64 R26, [R3+0x1100] ;  /* 0x00110000031a6984 */ /* 0x000ea80000000a00 */
[----:B------:R-:W5:Y:S01]  /*0a20*/  @P0 LDS.64 R12, [R3+0x1108] ;  /* 0x00110800030c0984 */ /* 0x000f620000000a00 */
[----:B---3--:R-:W-:-:S03]  /*0a30*/  DFMA R10, R28, R20, R10 ;  /* 0x000000141c0a722b */ /* 0x008fc6000000000a */
[----:B0-----:R-:W0:Y:S05]  /*0a40*/  @P1 LDS.64 R6, [R3+0x1110] ;  /* 0x0011100003061984 */ /* 0x001e2a0000000a00 */
[----:B----4-:R-:W-:Y:S02]  /*0a50*/  DFMA R16, R18, R16, R10 ;  /* 0x000000101210722b */ /* 0x010fe4000000000a */
[----:B------:R-:W1:Y:S06]  /*0a60*/  LDC.64 R10, c[0x0][0x380] ;  /* 0x0000e000ff0a7b82 */ /* 0x000e6c0000000a00 */
[----:B--2---:R-:W-:-:S08]  /*0a70*/  DFMA R16, R22, R26, R16 ;  /* 0x0000001a1610722b */ /* 0x004fd00000000010 */
[----:B-----5:R-:W-:Y:S01]  /*0a80*/  DFMA R12, R14, R12, R16 ;  /* 0x0000000c0e0c722b */ /* 0x020fe20000000010 */
[----:B-1----:R-:W-:-:S07]  /*0a90*/  IMAD.WIDE R10, R5, 0x8, R10 ;  /* 0x00000008050a7825 */ /* 0x002fce00078e020a */
[----:B0-----:R-:W-:-:S07]  /*0aa0*/  DFMA R6, R8, R6, R12 ;  /* 0x000000060806722b */ /* 0x001fce000000000c */
[----:B------:R-:W-:Y:S01]  /*0ab0*/  STG.E.64 desc[UR6][R10.64], R6 ;  /* 0x000000060a007986 */ /* 0x000fe2000c101b06 */
[----:B------:R-:W-:Y:S05]  /*0ac0*/  EXIT ;  /* 0x000000000000794d */ /* 0x000fea0003800000 */
.L_x_0:
[----:B------:R-:W-:-:S00]  /*0ad0*/  BRA `(.L_x_0) ;  /* 0xfffffffc00fc7947 */ /* 0x000fc0000383ffff */
[----:B------:R-:W-:-:S00]  /*0ae0*/  NOP ;  /* 0x0000000000007918 */ /* 0x000fc00000000000 */
        /* <DEDUP_REMOVED lines=9> */
.L_x_1:


//--------------------- .nv.shared._Z18convolution_kernelPdS_S_ --------------------------
	.section	.nv.shared._Z18convolution_kernelPdS_S_,"aw",@nobits
	.sectionflags	@""
	.align	8
.nv.shared._Z18convolution_kernelPdS_S_:
	.zero		7168


//--------------------- .nv.shared.reserved.0     --------------------------
	.section	.nv.shared.reserved.0,"aw",@nobits
	.weak		__nv_reservedSMEM_offset_0_alias
	.size		__nv_reservedSMEM_offset_0_alias, 0, 64
	.other		__nv_reservedSMEM_offset_0_alias,@"STO_CUDA_RESERVED_SHARED STV_DEFAULT"
__nv_reservedSMEM_offset_0_alias:
	.zero		0
	.zero		64


//--------------------- .nv.constant0._Z18convolution_kernelPdS_S_ --------------------------
	.section	.nv.constant0._Z18convolution_kernelPdS_S_,"a",@progbits
	.sectionflags	@""
	.align	4
.nv.constant0._Z18convolution_kernelPdS_S_:
	.zero		920


//--------------------- SYMBOLS --------------------------

	.type		.nv.reservedSmem.offset0,@object
	.size		.nv.reservedSmem.offset0,0x4
	.type		.nv.reservedSmem.cap,@object
	.size		.nv.reservedSmem.cap,0x4
